//
// Generated by NVIDIA NVVM Compiler
//
// Compiler Build ID: CL-36424714
// Cuda compilation tools, release 13.0, V13.0.88
// Based on NVVM 20.0.0
//

.version 9.0
.target sm_100
.address_size 64

	// .globl	_Z36stencil5_csr_partitioned_halo_kernelPKiS0_PKdS2_S2_S2_Pdiiii

.visible .entry _Z36stencil5_csr_partitioned_halo_kernelPKiS0_PKdS2_S2_S2_Pdiiii(
	.param .u64 .ptr .align 1 _Z36stencil5_csr_partitioned_halo_kernelPKiS0_PKdS2_S2_S2_Pdiiii_param_0,
	.param .u64 .ptr .align 1 _Z36stencil5_csr_partitioned_halo_kernelPKiS0_PKdS2_S2_S2_Pdiiii_param_1,
	.param .u64 .ptr .align 1 _Z36stencil5_csr_partitioned_halo_kernelPKiS0_PKdS2_S2_S2_Pdiiii_param_2,
	.param .u64 .ptr .align 1 _Z36stencil5_csr_partitioned_halo_kernelPKiS0_PKdS2_S2_S2_Pdiiii_param_3,
	.param .u64 .ptr .align 1 _Z36stencil5_csr_partitioned_halo_kernelPKiS0_PKdS2_S2_S2_Pdiiii_param_4,
	.param .u64 .ptr .align 1 _Z36stencil5_csr_partitioned_halo_kernelPKiS0_PKdS2_S2_S2_Pdiiii_param_5,
	.param .u64 .ptr .align 1 _Z36stencil5_csr_partitioned_halo_kernelPKiS0_PKdS2_S2_S2_Pdiiii_param_6,
	.param .u32 _Z36stencil5_csr_partitioned_halo_kernelPKiS0_PKdS2_S2_S2_Pdiiii_param_7,
	.param .u32 _Z36stencil5_csr_partitioned_halo_kernelPKiS0_PKdS2_S2_S2_Pdiiii_param_8,
	.param .u32 _Z36stencil5_csr_partitioned_halo_kernelPKiS0_PKdS2_S2_S2_Pdiiii_param_9,
	.param .u32 _Z36stencil5_csr_partitioned_halo_kernelPKiS0_PKdS2_S2_S2_Pdiiii_param_10
)
{
	.reg .pred 	%p<87>;
	.reg .b32 	%r<74>;
	.reg .b64 	%rd<74>;
	.reg .b64 	%fd<78>;

	ld.param.u64 	%rd10, [_Z36stencil5_csr_partitioned_halo_kernelPKiS0_PKdS2_S2_S2_Pdiiii_param_0];
	ld.param.u64 	%rd11, [_Z36stencil5_csr_partitioned_halo_kernelPKiS0_PKdS2_S2_S2_Pdiiii_param_1];
	ld.param.u64 	%rd15, [_Z36stencil5_csr_partitioned_halo_kernelPKiS0_PKdS2_S2_S2_Pdiiii_param_2];
	ld.param.u64 	%rd16, [_Z36stencil5_csr_partitioned_halo_kernelPKiS0_PKdS2_S2_S2_Pdiiii_param_3];
	ld.param.u64 	%rd12, [_Z36stencil5_csr_partitioned_halo_kernelPKiS0_PKdS2_S2_S2_Pdiiii_param_4];
	ld.param.u64 	%rd13, [_Z36stencil5_csr_partitioned_halo_kernelPKiS0_PKdS2_S2_S2_Pdiiii_param_5];
	ld.param.u32 	%r30, [_Z36stencil5_csr_partitioned_halo_kernelPKiS0_PKdS2_S2_S2_Pdiiii_param_7];
	ld.param.u32 	%r31, [_Z36stencil5_csr_partitioned_halo_kernelPKiS0_PKdS2_S2_S2_Pdiiii_param_8];
	ld.param.u32 	%r32, [_Z36stencil5_csr_partitioned_halo_kernelPKiS0_PKdS2_S2_S2_Pdiiii_param_10];
	cvta.to.global.u64 	%rd1, %rd15;
	cvta.to.global.u64 	%rd2, %rd16;
	cvta.to.global.u64 	%rd3, %rd12;
	cvta.to.global.u64 	%rd4, %rd13;
	cvta.to.global.u64 	%rd5, %rd11;
	mov.u32 	%r33, %ctaid.x;
	mov.u32 	%r34, %ntid.x;
	mov.u32 	%r35, %tid.x;
	mad.lo.s32 	%r1, %r33, %r34, %r35;
	setp.ge.s32 	%p1, %r1, %r30;
	@%p1 bra 	$L__BB0_49;
	cvta.to.global.u64 	%rd17, %rd10;
	add.s32 	%r2, %r31, %r1;
	div.s32 	%r36, %r2, %r32;
	mul.lo.s32 	%r38, %r36, %r32;
	sub.s32 	%r39, %r2, %r38;
	mul.wide.s32 	%rd18, %r1, 4;
	add.s64 	%rd19, %rd17, %rd18;
	ld.global.nc.u32 	%r3, [%rd19];
	ld.global.nc.u32 	%r4, [%rd19+4];
	add.s32 	%r41, %r32, -1;
	min.s32 	%r42, %r36, %r39;
	setp.gt.s32 	%p2, %r42, 0;
	max.s32 	%r43, %r36, %r39;
	setp.lt.s32 	%p3, %r43, %r41;
	and.pred  	%p4, %p3, %p2;
	sub.s32 	%r44, %r4, %r3;
	setp.eq.s32 	%p5, %r44, 5;
	and.pred  	%p6, %p4, %p5;
	@%p6 bra 	$L__BB0_16;
	setp.ge.s32 	%p7, %r3, %r4;
	mov.f64 	%fd77, 0d0000000000000000;
	@%p7 bra 	$L__BB0_48;
	add.s32 	%r6, %r31, %r30;
	sub.s32 	%r7, %r31, %r32;
	add.s32 	%r8, %r32, %r6;
	sub.s32 	%r9, %r32, %r31;
	and.b32  	%r10, %r44, 3;
	setp.eq.s32 	%p8, %r10, 0;
	mov.f64 	%fd77, 0d0000000000000000;
	mov.u32 	%r71, %r3;
	@%p8 bra 	$L__BB0_12;
	neg.s32 	%r69, %r10;
	mov.f64 	%fd77, 0d0000000000000000;
	mov.u32 	%r71, %r3;
$L__BB0_5:
	.pragma "nounroll";
	mul.wide.s32 	%rd20, %r71, 4;
	add.s64 	%rd21, %rd5, %rd20;
	ld.global.nc.u32 	%r45, [%rd21];
	setp.ge.s32 	%p9, %r45, %r31;
	setp.lt.s32 	%p10, %r45, %r6;
	and.pred  	%p11, %p9, %p10;
	@%p11 bra 	$L__BB0_10;
	setp.ne.s64 	%p12, %rd12, 0;
	setp.ge.s32 	%p13, %r45, %r7;
	and.pred  	%p14, %p12, %p13;
	setp.lt.s32 	%p15, %r45, %r31;
	and.pred  	%p16, %p15, %p14;
	@%p16 bra 	$L__BB0_9;
	setp.eq.s64 	%p17, %rd13, 0;
	or.pred  	%p19, %p17, %p10;
	setp.ge.s32 	%p20, %r45, %r8;
	mov.f64 	%fd67, 0d0000000000000000;
	or.pred  	%p21, %p19, %p20;
	@%p21 bra 	$L__BB0_11;
	sub.s32 	%r46, %r45, %r6;
	mul.wide.s32 	%rd22, %r46, 8;
	add.s64 	%rd23, %rd4, %rd22;
	ld.global.nc.f64 	%fd67, [%rd23];
	bra.uni 	$L__BB0_11;
$L__BB0_9:
	add.s32 	%r47, %r9, %r45;
	mul.wide.s32 	%rd24, %r47, 8;
	add.s64 	%rd25, %rd3, %rd24;
	ld.global.nc.f64 	%fd67, [%rd25];
	bra.uni 	$L__BB0_11;
$L__BB0_10:
	sub.s32 	%r48, %r45, %r31;
	mul.wide.s32 	%rd26, %r48, 8;
	add.s64 	%rd27, %rd2, %rd26;
	ld.global.nc.f64 	%fd67, [%rd27];
$L__BB0_11:
	mul.wide.s32 	%rd28, %r71, 8;
	add.s64 	%rd29, %rd1, %rd28;
	ld.global.nc.f64 	%fd46, [%rd29];
	fma.rn.f64 	%fd77, %fd67, %fd46, %fd77;
	add.s32 	%r71, %r71, 1;
	add.s32 	%r69, %r69, 1;
	setp.ne.s32 	%p22, %r69, 0;
	@%p22 bra 	$L__BB0_5;
$L__BB0_12:
	sub.s32 	%r49, %r3, %r4;
	setp.gt.u32 	%p23, %r49, -4;
	@%p23 bra 	$L__BB0_48;
	sub.s32 	%r72, %r71, %r4;
	add.s64 	%rd6, %rd1, 16;
$L__BB0_14:
	ld.param.u64 	%rd72, [_Z36stencil5_csr_partitioned_halo_kernelPKiS0_PKdS2_S2_S2_Pdiiii_param_1];
	mul.wide.s32 	%rd30, %r71, 4;
	cvta.to.global.u64 	%rd31, %rd72;
	add.s64 	%rd32, %rd31, %rd30;
	add.s64 	%rd8, %rd32, 8;
	ld.global.nc.u32 	%r50, [%rd32];
	setp.lt.s32 	%p24, %r50, %r31;
	setp.ge.s32 	%p25, %r50, %r6;
	or.pred  	%p26, %p24, %p25;
	@%p26 bra 	$L__BB0_25;
	sub.s32 	%r53, %r50, %r31;
	mul.wide.s32 	%rd37, %r53, 8;
	add.s64 	%rd38, %rd2, %rd37;
	ld.global.nc.f64 	%fd73, [%rd38];
	bra.uni 	$L__BB0_29;
$L__BB0_16:
	sub.s32 	%r19, %r2, %r32;
	add.s32 	%r20, %r32, %r2;
	setp.lt.s32 	%p77, %r19, %r31;
	add.s32 	%r21, %r31, %r30;
	setp.ge.s32 	%p78, %r19, %r21;
	or.pred  	%p79, %p77, %p78;
	@%p79 bra 	$L__BB0_18;
	sub.s32 	%r66, %r19, %r31;
	mul.wide.s32 	%rd60, %r66, 8;
	add.s64 	%rd61, %rd2, %rd60;
	ld.global.nc.f64 	%fd70, [%rd61];
	bra.uni 	$L__BB0_20;
$L__BB0_18:
	setp.lt.s32 	%p80, %r1, 0;
	setp.ge.s32 	%p81, %r19, %r31;
	mov.f64 	%fd70, 0d0000000000000000;
	or.pred  	%p82, %p80, %p81;
	@%p82 bra 	$L__BB0_20;
	mul.wide.u32 	%rd58, %r1, 8;
	add.s64 	%rd59, %rd3, %rd58;
	ld.global.nc.f64 	%fd70, [%rd59];
$L__BB0_20:
	add.s32 	%r67, %r1, -1;
	mul.wide.s32 	%rd62, %r67, 8;
	add.s64 	%rd7, %rd2, %rd62;
	ld.global.nc.f64 	%fd12, [%rd7];
	ld.global.nc.f64 	%fd13, [%rd7+8];
	ld.global.nc.f64 	%fd14, [%rd7+16];
	setp.lt.s32 	%p83, %r20, %r31;
	setp.ge.s32 	%p84, %r20, %r21;
	or.pred  	%p85, %p83, %p84;
	@%p85 bra 	$L__BB0_22;
	mul.wide.s32 	%rd65, %r32, 8;
	add.s64 	%rd66, %rd65, %rd7;
	ld.global.nc.f64 	%fd71, [%rd66+8];
	bra.uni 	$L__BB0_24;
$L__BB0_22:
	setp.lt.s32 	%p86, %r20, %r21;
	mov.f64 	%fd71, 0d0000000000000000;
	@%p86 bra 	$L__BB0_24;
	sub.s32 	%r68, %r20, %r21;
	mul.wide.s32 	%rd63, %r68, 8;
	add.s64 	%rd64, %rd4, %rd63;
	ld.global.nc.f64 	%fd71, [%rd64];
$L__BB0_24:
	mul.wide.s32 	%rd67, %r3, 8;
	add.s64 	%rd68, %rd1, %rd67;
	ld.global.nc.f64 	%fd57, [%rd68+8];
	ld.global.nc.f64 	%fd58, [%rd68+16];
	mul.f64 	%fd59, %fd13, %fd58;
	fma.rn.f64 	%fd60, %fd12, %fd57, %fd59;
	ld.global.nc.f64 	%fd61, [%rd68+24];
	fma.rn.f64 	%fd62, %fd14, %fd61, %fd60;
	ld.global.nc.f64 	%fd63, [%rd68];
	fma.rn.f64 	%fd64, %fd70, %fd63, %fd62;
	ld.global.nc.f64 	%fd65, [%rd68+32];
	fma.rn.f64 	%fd77, %fd71, %fd65, %fd64;
	bra.uni 	$L__BB0_48;
$L__BB0_25:
	setp.eq.s64 	%p27, %rd12, 0;
	setp.lt.s32 	%p28, %r50, %r7;
	or.pred  	%p29, %p27, %p28;
	setp.ge.s32 	%p30, %r50, %r31;
	or.pred  	%p31, %p30, %p29;
	@%p31 bra 	$L__BB0_27;
	add.s32 	%r52, %r9, %r50;
	mul.wide.s32 	%rd35, %r52, 8;
	add.s64 	%rd36, %rd3, %rd35;
	ld.global.nc.f64 	%fd73, [%rd36];
	bra.uni 	$L__BB0_29;
$L__BB0_27:
	setp.eq.s64 	%p32, %rd13, 0;
	setp.lt.s32 	%p33, %r50, %r6;
	or.pred  	%p34, %p32, %p33;
	setp.ge.s32 	%p35, %r50, %r8;
	mov.f64 	%fd73, 0d0000000000000000;
	or.pred  	%p36, %p34, %p35;
	@%p36 bra 	$L__BB0_29;
	sub.s32 	%r51, %r50, %r6;
	mul.wide.s32 	%rd33, %r51, 8;
	add.s64 	%rd34, %rd4, %rd33;
	ld.global.nc.f64 	%fd73, [%rd34];
$L__BB0_29:
	mul.wide.s32 	%rd39, %r71, 8;
	add.s64 	%rd9, %rd6, %rd39;
	ld.global.nc.f64 	%fd48, [%rd9+-16];
	fma.rn.f64 	%fd24, %fd73, %fd48, %fd77;
	ld.global.nc.u32 	%r54, [%rd8+-4];
	setp.ge.s32 	%p37, %r54, %r31;
	setp.lt.s32 	%p38, %r54, %r6;
	and.pred  	%p39, %p37, %p38;
	@%p39 bra 	$L__BB0_34;
	setp.ne.s64 	%p40, %rd12, 0;
	setp.ge.s32 	%p41, %r54, %r7;
	and.pred  	%p42, %p40, %p41;
	setp.lt.s32 	%p43, %r54, %r31;
	and.pred  	%p44, %p43, %p42;
	@%p44 bra 	$L__BB0_33;
	setp.eq.s64 	%p45, %rd13, 0;
	or.pred  	%p47, %p45, %p38;
	setp.ge.s32 	%p48, %r54, %r8;
	mov.f64 	%fd74, 0d0000000000000000;
	or.pred  	%p49, %p47, %p48;
	@%p49 bra 	$L__BB0_35;
	sub.s32 	%r55, %r54, %r6;
	mul.wide.s32 	%rd40, %r55, 8;
	add.s64 	%rd41, %rd4, %rd40;
	ld.global.nc.f64 	%fd74, [%rd41];
	bra.uni 	$L__BB0_35;
$L__BB0_33:
	add.s32 	%r56, %r9, %r54;
	mul.wide.s32 	%rd42, %r56, 8;
	add.s64 	%rd43, %rd3, %rd42;
	ld.global.nc.f64 	%fd74, [%rd43];
	bra.uni 	$L__BB0_35;
$L__BB0_34:
	sub.s32 	%r57, %r54, %r31;
	mul.wide.s32 	%rd44, %r57, 8;
	add.s64 	%rd45, %rd2, %rd44;
	ld.global.nc.f64 	%fd74, [%rd45];
$L__BB0_35:
	ld.global.nc.f64 	%fd50, [%rd9+-8];
	fma.rn.f64 	%fd29, %fd74, %fd50, %fd24;
	ld.global.nc.u32 	%r58, [%rd8];
	setp.ge.s32 	%p50, %r58, %r31;
	setp.lt.s32 	%p51, %r58, %r6;
	and.pred  	%p52, %p50, %p51;
	@%p52 bra 	$L__BB0_40;
	setp.ne.s64 	%p53, %rd12, 0;
	setp.ge.s32 	%p54, %r58, %r7;
	and.pred  	%p55, %p53, %p54;
	setp.lt.s32 	%p56, %r58, %r31;
	and.pred  	%p57, %p56, %p55;
	@%p57 bra 	$L__BB0_39;
	setp.eq.s64 	%p58, %rd13, 0;
	or.pred  	%p60, %p58, %p51;
	setp.ge.s32 	%p61, %r58, %r8;
	mov.f64 	%fd75, 0d0000000000000000;
	or.pred  	%p62, %p60, %p61;
	@%p62 bra 	$L__BB0_41;
	sub.s32 	%r59, %r58, %r6;
	mul.wide.s32 	%rd46, %r59, 8;
	add.s64 	%rd47, %rd4, %rd46;
	ld.global.nc.f64 	%fd75, [%rd47];
	bra.uni 	$L__BB0_41;
$L__BB0_39:
	add.s32 	%r60, %r9, %r58;
	mul.wide.s32 	%rd48, %r60, 8;
	add.s64 	%rd49, %rd3, %rd48;
	ld.global.nc.f64 	%fd75, [%rd49];
	bra.uni 	$L__BB0_41;
$L__BB0_40:
	sub.s32 	%r61, %r58, %r31;
	mul.wide.s32 	%rd50, %r61, 8;
	add.s64 	%rd51, %rd2, %rd50;
	ld.global.nc.f64 	%fd75, [%rd51];
$L__BB0_41:
	ld.global.nc.f64 	%fd52, [%rd9];
	fma.rn.f64 	%fd34, %fd75, %fd52, %fd29;
	ld.global.nc.u32 	%r62, [%rd8+4];
	setp.ge.s32 	%p63, %r62, %r31;
	setp.lt.s32 	%p64, %r62, %r6;
	and.pred  	%p65, %p63, %p64;
	@%p65 bra 	$L__BB0_46;
	setp.ne.s64 	%p66, %rd12, 0;
	setp.ge.s32 	%p67, %r62, %r7;
	and.pred  	%p68, %p66, %p67;
	setp.lt.s32 	%p69, %r62, %r31;
	and.pred  	%p70, %p69, %p68;
	@%p70 bra 	$L__BB0_45;
	setp.eq.s64 	%p71, %rd13, 0;
	setp.lt.s32 	%p72, %r62, %r6;
	or.pred  	%p73, %p71, %p72;
	setp.ge.s32 	%p74, %r62, %r8;
	mov.f64 	%fd76, 0d0000000000000000;
	or.pred  	%p75, %p73, %p74;
	@%p75 bra 	$L__BB0_47;
	sub.s32 	%r63, %r62, %r6;
	mul.wide.s32 	%rd52, %r63, 8;
	add.s64 	%rd53, %rd4, %rd52;
	ld.global.nc.f64 	%fd76, [%rd53];
	bra.uni 	$L__BB0_47;
$L__BB0_45:
	add.s32 	%r64, %r9, %r62;
	mul.wide.s32 	%rd54, %r64, 8;
	add.s64 	%rd55, %rd3, %rd54;
	ld.global.nc.f64 	%fd76, [%rd55];
	bra.uni 	$L__BB0_47;
$L__BB0_46:
	sub.s32 	%r65, %r62, %r31;
	mul.wide.s32 	%rd56, %r65, 8;
	add.s64 	%rd57, %rd2, %rd56;
	ld.global.nc.f64 	%fd76, [%rd57];
$L__BB0_47:
	ld.global.nc.f64 	%fd54, [%rd9+8];
	fma.rn.f64 	%fd77, %fd76, %fd54, %fd34;
	add.s32 	%r71, %r71, 4;
	add.s32 	%r72, %r72, 4;
	setp.ne.s32 	%p76, %r72, 0;
	@%p76 bra 	$L__BB0_14;
$L__BB0_48:
	ld.param.u64 	%rd73, [_Z36stencil5_csr_partitioned_halo_kernelPKiS0_PKdS2_S2_S2_Pdiiii_param_6];
	cvta.to.global.u64 	%rd69, %rd73;
	mul.wide.s32 	%rd70, %r1, 8;
	add.s64 	%rd71, %rd69, %rd70;
	st.global.f64 	[%rd71], %fd77;
$L__BB0_49:
	ret;

}


// ===== COMPILED SASS (sm_100) =====

	.target	sm_100

	.elftype	@"ET_EXEC"


//--------------------- .note.nv.tkinfo           --------------------------
	.section	.note.nv.tkinfo,"",@"SHT_NOTE"
	.sectionflags	@"SHF_NOTE_NV_TKINFO"
	.tkinfo
        /*0018*/ 	.word	0x00000002
        /*0030*/ 	.string	""
        /*0030*/ 	.string	"ptxas"
        /*0030*/ 	.string	"Cuda compilation tools, release 13.0, V13.0.88"
        /*0030*/ 	.string	"Build cuda_13.0.r13.0/compiler.36424714_0"
        /*0030*/ 	.string	"-arch sm_100 -m 64 "



//--------------------- .note.nv.cuinfo           --------------------------
	.section	.note.nv.cuinfo,"",@"SHT_NOTE"
	.sectionflags	@"SHF_NOTE_NV_CUINFO"
        /*0018*/ 	.short	0x0002
        /*001a*/ 	.short	0x0064
        /*001c*/ 	.short	0x0082
	.zero		2


//--------------------- .nv.info                  --------------------------
	.section	.nv.info,"",@"SHT_CUDA_INFO"
	.align	4


	//----- nvinfo : EIATTR_REGCOUNT
	.align		4
        /*0000*/ 	.byte	0x04, 0x2f
        /*0002*/ 	.short	(.L_1 - .L_0)
	.align		4
.L_0:
        /*0004*/ 	.word	index@(_Z36stencil5_csr_partitioned_halo_kernelPKiS0_PKdS2_S2_S2_Pdiiii)
        /*0008*/ 	.word	0x00000020


	//----- nvinfo : EIATTR_FRAME_SIZE
	.align		4
.L_1:
        /*000c*/ 	.byte	0x04, 0x11
        /*000e*/ 	.short	(.L_3 - .L_2)
	.align		4
.L_2:
        /*0010*/ 	.word	index@(_Z36stencil5_csr_partitioned_halo_kernelPKiS0_PKdS2_S2_S2_Pdiiii)
        /*0014*/ 	.word	0x00000000


	//----- nvinfo : EIATTR_MIN_STACK_SIZE
	.align		4
.L_3:
        /*0018*/ 	.byte	0x04, 0x12
        /*001a*/ 	.short	(.L_5 - .L_4)
	.align		4
.L_4:
        /*001c*/ 	.word	index@(_Z36stencil5_csr_partitioned_halo_kernelPKiS0_PKdS2_S2_S2_Pdiiii)
        /*0020*/ 	.word	0x00000000
.L_5:


//--------------------- .nv.compat                --------------------------
	.section	.nv.compat,"",@"SHT_CUDA_COMPAT_INFO"
	.align	4
        /*0000*/ 	.byte	0x02, 0x09, 0x00, 0x00, 0x02, 0x02, 0x01, 0x00, 0x02, 0x05, 0x05, 0x00, 0x03, 0x07, 0x01, 0x01
        /*0010*/ 	.byte	0x02, 0x03, 0x00, 0x00, 0x02, 0x06, 0x01, 0x00, 0x04, 0x0b, 0x08, 0x00, 0x01, 0x00, 0x00, 0x00
        /*0020*/ 	.byte	0x00, 0x00, 0x00, 0x00


//--------------------- .nv.info._Z36stencil5_csr_partitioned_halo_kernelPKiS0_PKdS2_S2_S2_Pdiiii --------------------------
	.section	.nv.info._Z36stencil5_csr_partitioned_halo_kernelPKiS0_PKdS2_S2_S2_Pdiiii,"",@"SHT_CUDA_INFO"
	.sectionflags	@""
	.align	4


	//----- nvinfo : EIATTR_CUDA_API_VERSION
	.align		4
        /*0000*/ 	.byte	0x04, 0x37
        /*0002*/ 	.short	(.L_7 - .L_6)
.L_6:
        /*0004*/ 	.word	0x00000082


	//----- nvinfo : EIATTR_KPARAM_INFO
	.align		4
.L_7:
        /*0008*/ 	.byte	0x04, 0x17
        /*000a*/ 	.short	(.L_9 - .L_8)
.L_8:
        /*000c*/ 	.word	0x00000000
        /*0010*/ 	.short	0x000a
        /*0012*/ 	.short	0x0044
        /*0014*/ 	.byte	0x00, 0xf0, 0x11, 0x00


	//----- nvinfo : EIATTR_KPARAM_INFO
	.align		4
.L_9:
        /*0018*/ 	.byte	0x04, 0x17
        /*001a*/ 	.short	(.L_11 - .L_10)
.L_10:
        /*001c*/ 	.word	0x00000000
        /*0020*/ 	.short	0x0009
        /*0022*/ 	.short	0x0040
        /*0024*/ 	.byte	0x00, 0xf0, 0x11, 0x00


	//----- nvinfo : EIATTR_KPARAM_INFO
	.align		4
.L_11:
        /*0028*/ 	.byte	0x04, 0x17
        /*002a*/ 	.short	(.L_13 - .L_12)
.L_12:
        /*002c*/ 	.word	0x00000000
        /*0030*/ 	.short	0x0008
        /*0032*/ 	.short	0x003c
        /*0034*/ 	.byte	0x00, 0xf0, 0x11, 0x00


	//----- nvinfo : EIATTR_KPARAM_INFO
	.align		4
.L_13:
        /*0038*/ 	.byte	0x04, 0x17
        /*003a*/ 	.short	(.L_15 - .L_14)
.L_14:
        /*003c*/ 	.word	0x00000000
        /*0040*/ 	.short	0x0007
        /*0042*/ 	.short	0x0038
        /*0044*/ 	.byte	0x00, 0xf0, 0x11, 0x00


	//----- nvinfo : EIATTR_KPARAM_INFO
	.align		4
.L_15:
        /*0048*/ 	.byte	0x04, 0x17
        /*004a*/ 	.short	(.L_17 - .L_16)
.L_16:
        /*004c*/ 	.word	0x00000000
        /*0050*/ 	.short	0x0006
        /*0052*/ 	.short	0x0030
        /*0054*/ 	.byte	0x00, 0xf5, 0x21, 0x00


	//----- nvinfo : EIATTR_KPARAM_INFO
	.align		4
.L_17:
        /*0058*/ 	.byte	0x04, 0x17
        /*005a*/ 	.short	(.L_19 - .L_18)
.L_18:
        /*005c*/ 	.word	0x00000000
        /*0060*/ 	.short	0x0005
        /*0062*/ 	.short	0x0028
        /*0064*/ 	.byte	0x00, 0xf5, 0x21, 0x00


	//----- nvinfo : EIATTR_KPARAM_INFO
	.align		4
.L_19:
        /*0068*/ 	.byte	0x04, 0x17
        /*006a*/ 	.short	(.L_21 - .L_20)
.L_20:
        /*006c*/ 	.word	0x00000000
        /*0070*/ 	.short	0x0004
        /*0072*/ 	.short	0x0020
        /*0074*/ 	.byte	0x00, 0xf5, 0x21, 0x00


	//----- nvinfo : EIATTR_KPARAM_INFO
	.align		4
.L_21:
        /*0078*/ 	.byte	0x04, 0x17
        /*007a*/ 	.short	(.L_23 - .L_22)
.L_22:
        /*007c*/ 	.word	0x00000000
        /*0080*/ 	.short	0x0003
        /*0082*/ 	.short	0x0018
        /*0084*/ 	.byte	0x00, 0xf5, 0x21, 0x00


	//----- nvinfo : EIATTR_KPARAM_INFO
	.align		4
.L_23:
        /*0088*/ 	.byte	0x04, 0x17
        /*008a*/ 	.short	(.L_25 - .L_24)
.L_24:
        /*008c*/ 	.word	0x00000000
        /*0090*/ 	.short	0x0002
        /*0092*/ 	.short	0x0010
        /*0094*/ 	.byte	0x00, 0xf5, 0x21, 0x00


	//----- nvinfo : EIATTR_KPARAM_INFO
	.align		4
.L_25:
        /*0098*/ 	.byte	0x04, 0x17
        /*009a*/ 	.short	(.L_27 - .L_26)
.L_26:
        /*009c*/ 	.word	0x00000000
        /*00a0*/ 	.short	0x0001
        /*00a2*/ 	.short	0x0008
        /*00a4*/ 	.byte	0x00, 0xf5, 0x21, 0x00


	//----- nvinfo : EIATTR_KPARAM_INFO
	.align		4
.L_27:
        /*00a8*/ 	.byte	0x04, 0x17
        /*00aa*/ 	.short	(.L_29 - .L_28)
.L_28:
        /*00ac*/ 	.word	0x00000000
        /*00b0*/ 	.short	0x0000
        /*00b2*/ 	.short	0x0000
        /*00b4*/ 	.byte	0x00, 0xf5, 0x21, 0x00


	//----- nvinfo : EIATTR_SPARSE_MMA_MASK
	.align		4
.L_29:
        /*00b8*/ 	.byte	0x03, 0x50
        /*00ba*/ 	.short	0x0000


	//----- nvinfo : EIATTR_MAXREG_COUNT
	.align		4
        /*00bc*/ 	.byte	0x03, 0x1b
        /*00be*/ 	.short	0x00ff


	//----- nvinfo : EIATTR_MERCURY_ISA_VERSION
	.align		4
        /*00c0*/ 	.byte	0x03, 0x5f
        /*00c2*/ 	.short	0x0101


	//----- nvinfo : EIATTR_VRC_CTA_INIT_COUNT
	.align		4
        /*00c4*/ 	.byte	0x02, 0x4a
	.zero		1
	.zero		1


	//----- nvinfo : EIATTR_EXIT_INSTR_OFFSETS
	.align		4
        /*00c8*/ 	.byte	0x04, 0x1c
        /*00ca*/ 	.short	(.L_31 - .L_30)


	//   ....[0]....
.L_30:
        /*00cc*/ 	.word	0x00000070


	//   ....[1]....
        /*00d0*/ 	.word	0x00001310


	//----- nvinfo : EIATTR_CRS_STACK_SIZE
	.align		4
.L_31:
        /*00d4*/ 	.byte	0x04, 0x1e
        /*00d6*/ 	.short	(.L_33 - .L_32)
.L_32:
        /*00d8*/ 	.word	0x00000000


	//----- nvinfo : EIATTR_CBANK_PARAM_SIZE
	.align		4
.L_33:
        /*00dc*/ 	.byte	0x03, 0x19
        /*00de*/ 	.short	0x0048


	//----- nvinfo : EIATTR_PARAM_CBANK
	.align		4
        /*00e0*/ 	.byte	0x04, 0x0a
        /*00e2*/ 	.short	(.L_35 - .L_34)
	.align		4
.L_34:
        /*00e4*/ 	.word	index@(.nv.constant0._Z36stencil5_csr_partitioned_halo_kernelPKiS0_PKdS2_S2_S2_Pdiiii)
        /*00e8*/ 	.short	0x0380
        /*00ea*/ 	.short	0x0048


	//----- nvinfo : EIATTR_SW_WAR
	.align		4
.L_35:
        /*00ec*/ 	.byte	0x04, 0x36
        /*00ee*/ 	.short	(.L_37 - .L_36)
.L_36:
        /*00f0*/ 	.word	0x00000008
.L_37:


//--------------------- .nv.callgraph             --------------------------
	.section	.nv.callgraph,"",@"SHT_CUDA_CALLGRAPH"
	.align	4
	.sectionentsize	8
	.align		4
        /*0000*/ 	.word	0x00000000
	.align		4
        /*0004*/ 	.word	0xffffffff
	.align		4
        /*0008*/ 	.word	0x00000000
	.align		4
        /*000c*/ 	.word	0xfffffffe
	.align		4
        /*0010*/ 	.word	0x00000000
	.align		4
        /*0014*/ 	.word	0xfffffffd
	.align		4
        /*0018*/ 	.word	0x00000000
	.align		4
        /*001c*/ 	.word	0xfffffffc


//--------------------- .text._Z36stencil5_csr_partitioned_halo_kernelPKiS0_PKdS2_S2_S2_Pdiiii --------------------------
	.section	.text._Z36stencil5_csr_partitioned_halo_kernelPKiS0_PKdS2_S2_S2_Pdiiii,"ax",@progbits
	.align	128
        .global         _Z36stencil5_csr_partitioned_halo_kernelPKiS0_PKdS2_S2_S2_Pdiiii
        .type           _Z36stencil5_csr_partitioned_halo_kernelPKiS0_PKdS2_S2_S2_Pdiiii,@function
        .size           _Z36stencil5_csr_partitioned_halo_kernelPKiS0_PKdS2_S2_S2_Pdiiii,(.L_x_35 - _Z36stencil5_csr_partitioned_halo_kernelPKiS0_PKdS2_S2_S2_Pdiiii)
        .other          _Z36stencil5_csr_partitioned_halo_kernelPKiS0_PKdS2_S2_S2_Pdiiii,@"STO_CUDA_ENTRY STV_DEFAULT"
_Z36stencil5_csr_partitioned_halo_kernelPKiS0_PKdS2_S2_S2_Pdiiii:
.text._Z36stencil5_csr_partitioned_halo_kernelPKiS0_PKdS2_S2_S2_Pdiiii:
[----:B------:R-:W-:Y:S01]  /*0000*/  LDC R1, c[0x0][0x37c] ;  /* 0x0000df00ff017b82 */ /* 0x000fe20000000800 */
[----:B------:R-:W0:Y:S07]  /*0010*/  S2R R3, SR_TID.X ;  /* 0x0000000000037919 */ /* 0x000e2e0000002100 */
[----:B------:R-:W0:Y:S01]  /*0020*/  S2UR UR4, SR_CTAID.X ;  /* 0x00000000000479c3 */ /* 0x000e220000002500 */
[----:B------:R-:W1:Y:S07]  /*0030*/  LDCU UR6, c[0x0][0x3b8] ;  /* 0x00007700ff0677ac */ /* 0x000e6e0008000800 */
[----:B------:R-:W0:Y:S02]  /*0040*/  LDC R28, c[0x0][0x360] ;  /* 0x0000d800ff1c7b82 */ /* 0x000e240000000800 */
[----:B0-----:R-:W-:-:S05]  /*0050*/  IMAD R28, R28, UR4, R3 ;  /* 0x000000041c1c7c24 */ /* 0x001fca000f8e0203 */
[----:B-1----:R-:W-:-:S13]  /*0060*/  ISETP.GE.AND P0, PT, R28, UR6, PT ;  /* 0x000000061c007c0c */ /* 0x002fda000bf06270 */
[----:B------:R-:W-:Y:S05]  /*0070*/  @P0 EXIT ;  /* 0x000000000000094d */ /* 0x000fea0003800000 */
[----:B------:R-:W0:Y:S01]  /*0080*/  LDC.64 R4, c[0x0][0x380] ;  /* 0x0000e000ff047b82 */ /* 0x000e220000000a00 */
[----:B------:R-:W1:Y:S01]  /*0090*/  LDCU.64 UR4, c[0x0][0x358] ;  /* 0x00006b00ff0477ac */ /* 0x000e620008000a00 */
[----:B------:R-:W2:Y:S06]  /*00a0*/  LDCU.64 UR8, c[0x0][0x3a0] ;  /* 0x00007400ff0877ac */ /* 0x000eac0008000a00 */
[----:B------:R-:W3:Y:S01]  /*00b0*/  LDC R2, c[0x0][0x3c4] ;  /* 0x0000f100ff027b82 */ /* 0x000ee20000000800 */
[----:B------:R-:W4:Y:S01]  /*00c0*/  LDCU.64 UR12, c[0x0][0x3a0] ;  /* 0x00007400ff0c77ac */ /* 0x000f220008000a00 */
[----:B------:R-:W0:Y:S06]  /*00d0*/  LDCU.64 UR10, c[0x0][0x3a8] ;  /* 0x00007500ff0a77ac */ /* 0x000e2c0008000a00 */
[----:B------:R-:W5:Y:S01]  /*00e0*/  LDC R3, c[0x0][0x3bc] ;  /* 0x0000ef00ff037b82 */ /* 0x000f620000000800 */
[----:B------:R-:W0:Y:S02]  /*00f0*/  LDCU.64 UR14, c[0x0][0x3a8] ;  /* 0x00007500ff0e77ac */ /* 0x000e240008000a00 */
[----:B0-----:R-:W-:-:S05]  /*0100*/  IMAD.WIDE R4, R28, 0x4, R4 ;  /* 0x000000041c047825 */ /* 0x001fca00078e0204 */
[----:B-1----:R-:W2:Y:S04]  /*0110*/  LDG.E.CONSTANT R0, desc[UR4][R4.64] ;  /* 0x0000000404007981 */ /* 0x002ea8000c1e9900 */
[----:B------:R5:W2:Y:S01]  /*0120*/  LDG.E.CONSTANT R17, desc[UR4][R4.64+0x4] ;  /* 0x0000040404117981 */ /* 0x000aa2000c1e9900 */
[----:B---3--:R-:W-:Y:S01]  /*0130*/  IABS R9, R2 ;  /* 0x0000000200097213 */ /* 0x008fe20000000000 */
[----:B------:R-:W-:Y:S03]  /*0140*/  BSSY.RECONVERGENT B1, `(.L_x_0) ;  /* 0x0000119000017945 */ /* 0x000fe60003800200 */
[----:B------:R-:W0:Y:S01]  /*0150*/  I2F.RP R8, R9 ;  /* 0x0000000900087306 */ /* 0x000e220000209400 */
[----:B-----5:R-:W-:-:S05]  /*0160*/  IMAD.IADD R5, R28, 0x1, R3 ;  /* 0x000000011c057824 */ /* 0x020fca00078e0203 */
[----:B------:R-:W-:Y:S02]  /*0170*/  IABS R4, R5 ;  /* 0x0000000500047213 */ /* 0x000fe40000000000 */
[----:B0-----:R-:W0:Y:S02]  /*0180*/  MUFU.RCP R8, R8 ;  /* 0x0000000800087308 */ /* 0x001e240000001000 */
[----:B0-----:R-:W-:-:S06]  /*0190*/  VIADD R6, R8, 0xffffffe ;  /* 0x0ffffffe08067836 */ /* 0x001fcc0000000000 */
[----:B------:R0:W1:Y:S02]  /*01a0*/  F2I.FTZ.U32.TRUNC.NTZ R7, R6 ;  /* 0x0000000600077305 */ /* 0x000064000021f000 */
[----:B0-----:R-:W-:Y:S02]  /*01b0*/  IMAD.MOV.U32 R6, RZ, RZ, RZ ;  /* 0x000000ffff067224 */ /* 0x001fe400078e00ff */
[----:B-1----:R-:W-:-:S04]  /*01c0*/  IMAD.MOV R10, RZ, RZ, -R7 ;  /* 0x000000ffff0a7224 */ /* 0x002fc800078e0a07 */
[----:B------:R-:W-:-:S04]  /*01d0*/  IMAD R11, R10, R9, RZ ;  /* 0x000000090a0b7224 */ /* 0x000fc800078e02ff */
[----:B------:R-:W-:-:S06]  /*01e0*/  IMAD.HI.U32 R7, R7, R11, R6 ;  /* 0x0000000b07077227 */ /* 0x000fcc00078e0006 */
[----:B------:R-:W-:-:S04]  /*01f0*/  IMAD.HI.U32 R7, R7, R4, RZ ;  /* 0x0000000407077227 */ /* 0x000fc800078e00ff */
[----:B------:R-:W-:-:S04]  /*0200*/  IMAD.MOV R8, RZ, RZ, -R7 ;  /* 0x000000ffff087224 */ /* 0x000fc800078e0a07 */
[----:B------:R-:W-:-:S05]  /*0210*/  IMAD R4, R9, R8, R4 ;  /* 0x0000000809047224 */ /* 0x000fca00078e0204 */
[----:B------:R-:W-:-:S13]  /*0220*/  ISETP.GT.U32.AND P1, PT, R9, R4, PT ;  /* 0x000000040900720c */ /* 0x000fda0003f24070 */
[----:B------:R-:W-:Y:S02]  /*0230*/  @!P1 IMAD.IADD R4, R4, 0x1, -R9 ;  /* 0x0000000104049824 */ /* 0x000fe400078e0a09 */
[----:B------:R-:W-:Y:S01]  /*0240*/  @!P1 VIADD R7, R7, 0x1 ;  /* 0x0000000107079836 */ /* 0x000fe20000000000 */
[----:B------:R-:W-:Y:S02]  /*0250*/  ISETP.NE.AND P1, PT, R2, RZ, PT ;  /* 0x000000ff0200720c */ /* 0x000fe40003f25270 */
[----:B------:R-:W-:Y:S02]  /*0260*/  ISETP.GE.U32.AND P0, PT, R4, R9, PT ;  /* 0x000000090400720c */ /* 0x000fe40003f06070 */
[----:B------:R-:W-:-:S04]  /*0270*/  LOP3.LUT R4, R5, R2, RZ, 0x3c, !PT ;  /* 0x0000000205047212 */ /* 0x000fc800078e3cff */
[----:B------:R-:W-:-:S07]  /*0280*/  ISETP.GE.AND P2, PT, R4, RZ, PT ;  /* 0x000000ff0400720c */ /* 0x000fce0003f46270 */
[----:B------:R-:W-:-:S06]  /*0290*/  @P0 VIADD R7, R7, 0x1 ;  /* 0x0000000107070836 */ /* 0x000fcc0000000000 */
[----:B------:R-:W-:Y:S01]  /*02a0*/  @!P2 IMAD.MOV R7, RZ, RZ, -R7 ;  /* 0x000000ffff07a224 */ /* 0x000fe200078e0a07 */
[----:B------:R-:W-:-:S05]  /*02b0*/  @!P1 LOP3.LUT R7, RZ, R2, RZ, 0x33, !PT ;  /* 0x00000002ff079212 */ /* 0x000fca00078e33ff */
[----:B------:R-:W-:-:S04]  /*02c0*/  IMAD.MOV R4, RZ, RZ, -R7 ;  /* 0x000000ffff047224 */ /* 0x000fc800078e0a07 */
[----:B------:R-:W-:-:S05]  /*02d0*/  IMAD R4, R2, R4, R5 ;  /* 0x0000000402047224 */ /* 0x000fca00078e0205 */
[CC--:B------:R-:W-:Y:S02]  /*02e0*/  VIMNMX R6, PT, PT, R7.reuse, R4.reuse, PT ;  /* 0x0000000407067248 */ /* 0x0c0fe40003fe0100 */
[----:B------:R-:W-:Y:S01]  /*02f0*/  VIMNMX R7, PT, PT, R7, R4, !PT ;  /* 0x0000000407077248 */ /* 0x000fe20007fe0100 */
[----:B------:R-:W-:Y:S01]  /*0300*/  VIADD R4, R2, 0xffffffff ;  /* 0xffffffff02047836 */ /* 0x000fe20000000000 */
[----:B------:R-:W-:-:S04]  /*0310*/  ISETP.GT.AND P0, PT, R6, RZ, PT ;  /* 0x000000ff0600720c */ /* 0x000fc80003f04270 */
[----:B------:R-:W-:Y:S01]  /*0320*/  ISETP.LT.AND P0, PT, R7, R4, P0 ;  /* 0x000000040700720c */ /* 0x000fe20000701270 */
[----:B--2---:R-:W-:-:S05]  /*0330*/  IMAD.IADD R6, R17, 0x1, -R0 ;  /* 0x0000000111067824 */ /* 0x004fca00078e0a00 */
[----:B------:R-:W-:-:S13]  /*0340*/  ISETP.EQ.AND P1, PT, R6, 0x5, PT ;  /* 0x000000050600780c */ /* 0x000fda0003f22270 */
[----:B----4-:R-:W-:Y:S05]  /*0350*/  @P0 BRA P1, `(.L_x_1) ;  /* 0x0000000c000c0947 */ /* 0x010fea0000800000 */
[----:B------:R-:W-:Y:S01]  /*0360*/  ISETP.GE.AND P0, PT, R0, R17, PT ;  /* 0x000000110000720c */ /* 0x000fe20003f06270 */
[----:B------:R-:W-:Y:S01]  /*0370*/  BSSY.RECONVERGENT B0, `(.L_x_2) ;  /* 0x00000c0000007945 */ /* 0x000fe20003800200 */
[----:B------:R-:W-:-:S11]  /*0380*/  CS2R R24, SRZ ;  /* 0x0000000000187805 */ /* 0x000fd6000001ff00 */
[----:B------:R-:W-:Y:S05]  /*0390*/  @P0 BRA `(.L_x_3) ;  /* 0x0000000800f40947 */ /* 0x000fea0003800000 */
[----:B------:R-:W-:Y:S01]  /*03a0*/  LOP3.LUT P0, R16, R6, 0x3, RZ, 0xc0, !PT ;  /* 0x0000000306107812 */ /* 0x000fe2000780c0ff */
[C---:B------:R-:W-:Y:S01]  /*03b0*/  VIADD R27, R3.reuse, UR6 ;  /* 0x00000006031b7c36 */ /* 0x040fe20008000000 */
[----:B------:R-:W-:Y:S01]  /*03c0*/  BSSY.RECONVERGENT B2, `(.L_x_4) ;  /* 0x0000033000027945 */ /* 0x000fe20003800200 */
[----:B------:R-:W-:Y:S01]  /*03d0*/  IMAD.IADD R26, R3, 0x1, -R2 ;  /* 0x00000001031a7824 */ /* 0x000fe200078e0a02 */
[----:B------:R-:W-:Y:S01]  /*03e0*/  CS2R R24, SRZ ;  /* 0x0000000000187805 */ /* 0x000fe2000001ff00 */
[----:B------:R-:W-:Y:S02]  /*03f0*/  IMAD.IADD R5, R2, 0x1, -R3 ;  /* 0x0000000102057824 */ /* 0x000fe400078e0a03 */
[----:B------:R-:W-:Y:S02]  /*0400*/  IMAD.MOV.U32 R4, RZ, RZ, R0 ;  /* 0x000000ffff047224 */ /* 0x000fe400078e0000 */
[----:B------:R-:W-:-:S04]  /*0410*/  IMAD.IADD R3, R27, 0x1, R2 ;  /* 0x000000011b037824 */ /* 0x000fc800078e0202 */
[----:B------:R-:W-:Y:S05]  /*0420*/  @!P0 BRA `(.L_x_5) ;  /* 0x0000000000b08947 */ /* 0x000fea0003800000 */
[----:B------:R-:W0:Y:S01]  /*0430*/  LDC R2, c[0x0][0x3bc] ;  /* 0x0000ef00ff027b82 */ /* 0x000e220000000800 */
[----:B------:R-:W-:Y:S01]  /*0440*/  IMAD.MOV R16, RZ, RZ, -R16 ;  /* 0x000000ffff107224 */ /* 0x000fe200078e0a10 */
[----:B------:R-:W-:Y:S01]  /*0450*/  CS2R R24, SRZ ;  /* 0x0000000000187805 */ /* 0x000fe2000001ff00 */
[----:B------:R-:W-:-:S05]  /*0460*/  IMAD.MOV.U32 R4, RZ, RZ, R0 ;  /* 0x000000ffff047224 */ /* 0x000fca00078e0000 */
[----:B------:R-:W1:Y:S08]  /*0470*/  LDC.64 R14, c[0x0][0x398] ;  /* 0x0000e600ff0e7b82 */ /* 0x000e700000000a00 */
[----:B------:R-:W2:Y:S08]  /*0480*/  LDC.64 R12, c[0x0][0x3a8] ;  /* 0x0000ea00ff0c7b82 */ /* 0x000eb00000000a00 */
[----:B------:R-:W3:Y:S08]  /*0490*/  LDC.64 R10, c[0x0][0x3a0] ;  /* 0x0000e800ff0a7b82 */ /* 0x000ef00000000a00 */
[----:B------:R-:W4:Y:S08]  /*04a0*/  LDC.64 R8, c[0x0][0x388] ;  /* 0x0000e200ff087b82 */ /* 0x000f300000000a00 */
[----:B------:R-:W0:Y:S02]  /*04b0*/  LDC.64 R6, c[0x0][0x390] ;  /* 0x0000e400ff067b82 */ /* 0x000e240000000a00 */
.L_x_10:
[----:B----4-:R-:W-:-:S06]  /*04c0*/  IMAD.WIDE R18, R4, 0x4, R8 ;  /* 0x0000000404127825 */ /* 0x010fcc00078e0208 */
[----:B------:R-:W4:Y:S01]  /*04d0*/  LDG.E.CONSTANT R18, desc[UR4][R18.64] ;  /* 0x0000000412127981 */ /* 0x000f22000c1e9900 */
[----:B------:R-:W-:Y:S01]  /*04e0*/  BSSY.RECONVERGENT B3, `(.L_x_6) ;  /* 0x0000019000037945 */ /* 0x000fe20003800200 */
[C---:B----4-:R-:W-:Y:S02]  /*04f0*/  ISETP.GE.AND P0, PT, R18.reuse, R27, PT ;  /* 0x0000001b1200720c */ /* 0x050fe40003f06270 */
[----:B0-----:R-:W-:-:S13]  /*0500*/  ISETP.GE.AND P1, PT, R18, R2, PT ;  /* 0x000000021200720c */ /* 0x001fda0003f26270 */
[----:B------:R-:W-:Y:S05]  /*0510*/  @!P0 BRA P1, `(.L_x_7) ;  /* 0x0000000000488947 */ /* 0x000fea0000800000 */
[C---:B------:R-:W-:Y:S02]  /*0520*/  ISETP.GE.AND P1, PT, R18.reuse, R26, PT ;  /* 0x0000001a1200720c */ /* 0x040fe40003f26270 */
[----:B------:R-:W-:Y:S02]  /*0530*/  ISETP.NE.U32.AND P2, PT, RZ, UR8, PT ;  /* 0x00000008ff007c0c */ /* 0x000fe4000bf45070 */
[----:B------:R-:W-:Y:S02]  /*0540*/  ISETP.LT.AND P3, PT, R18, R2, PT ;  /* 0x000000021200720c */ /* 0x000fe40003f61270 */
[----:B------:R-:W-:-:S13]  /*0550*/  ISETP.NE.AND.EX P1, PT, RZ, UR9, P1, P2 ;  /* 0x00000009ff007c0c */ /* 0x000fda0008f25320 */
[----:B------:R-:W-:Y:S05]  /*0560*/  @P1 BRA P3, `(.L_x_8) ;  /* 0x0000000000241947 */ /* 0x000fea0001800000 */
[----:B------:R-:W-:Y:S02]  /*0570*/  ISETP.EQ.U32.AND P1, PT, RZ, UR10, PT ;  /* 0x0000000aff007c0c */ /* 0x000fe4000bf22070 */
[----:B------:R-:W-:Y:S02]  /*0580*/  CS2R R20, SRZ ;  /* 0x0000000000147805 */ /* 0x000fe4000001ff00 */
[----:B------:R-:W-:-:S04]  /*0590*/  ISETP.EQ.OR.EX P0, PT, RZ, UR11, !P0, P1 ;  /* 0x0000000bff007c0c */ /* 0x000fc8000c702710 */
[----:B------:R-:W-:-:S13]  /*05a0*/  ISETP.GE.OR P0, PT, R18, R3, P0 ;  /* 0x000000031200720c */ /* 0x000fda0000706670 */
[----:B------:R-:W-:Y:S05]  /*05b0*/  @P0 BRA `(.L_x_9) ;  /* 0x00000000002c0947 */ /* 0x000fea0003800000 */
[----:B------:R-:W-:-:S04]  /*05c0*/  IMAD.IADD R21, R18, 0x1, -R27 ;  /* 0x0000000112157824 */ /* 0x000fc800078e0a1b */
[----:B--2---:R-:W-:-:S06]  /*05d0*/  IMAD.WIDE R20, R21, 0x8, R12 ;  /* 0x0000000815147825 */ /* 0x004fcc00078e020c */
[----:B------:R-:W5:Y:S01]  /*05e0*/  LDG.E.64.CONSTANT R20, desc[UR4][R20.64] ;  /* 0x0000000414147981 */ /* 0x000f62000c1e9b00 */
[----:B------:R-:W-:Y:S05]  /*05f0*/  BRA `(.L_x_9) ;  /* 0x00000000001c7947 */ /* 0x000fea0003800000 */
.L_x_8:
[----:B------:R-:W-:-:S04]  /*0600*/  IMAD.IADD R21, R5, 0x1, R18 ;  /* 0x0000000105157824 */ /* 0x000fc800078e0212 */
[----:B---3--:R-:W-:-:S06]  /*0610*/  IMAD.WIDE R20, R21, 0x8, R10 ;  /* 0x0000000815147825 */ /* 0x008fcc00078e020a */
[----:B------:R-:W5:Y:S01]  /*0620*/  LDG.E.64.CONSTANT R20, desc[UR4][R20.64] ;  /* 0x0000000414147981 */ /* 0x000f62000c1e9b00 */
[----:B------:R-:W-:Y:S05]  /*0630*/  BRA `(.L_x_9) ;  /* 0x00000000000c7947 */ /* 0x000fea0003800000 */
.L_x_7:
[----:B------:R-:W-:-:S04]  /*0640*/  IMAD.IADD R21, R18, 0x1, -R2 ;  /* 0x0000000112157824 */ /* 0x000fc800078e0a02 */
[----:B-1----:R-:W-:-:S06]  /*0650*/  IMAD.WIDE R20, R21, 0x8, R14 ;  /* 0x0000000815147825 */ /* 0x002fcc00078e020e */
[----:B------:R-:W5:Y:S02]  /*0660*/  LDG.E.64.CONSTANT R20, desc[UR4][R20.64] ;  /* 0x0000000414147981 */ /* 0x000f64000c1e9b00 */
.L_x_9:
[----:B------:R-:W-:Y:S05]  /*0670*/  BSYNC.RECONVERGENT B3 ;  /* 0x0000000000037941 */ /* 0x000fea0003800200 */
.L_x_6:
[----:B------:R-:W-:-:S06]  /*0680*/  IMAD.WIDE R18, R4, 0x8, R6 ;  /* 0x0000000804127825 */ /* 0x000fcc00078e0206 */
[----:B------:R-:W4:Y:S01]  /*0690*/  LDG.E.64.CONSTANT R18, desc[UR4][R18.64] ;  /* 0x0000000412127981 */ /* 0x000f22000c1e9b00 */
[----:B------:R-:W-:Y:S02]  /*06a0*/  VIADD R16, R16, 0x1 ;  /* 0x0000000110107836 */ /* 0x000fe40000000000 */
[----:B------:R-:W-:-:S03]  /*06b0*/  VIADD R4, R4, 0x1 ;  /* 0x0000000104047836 */ /* 0x000fc60000000000 */
[----:B------:R-:W-:Y:S01]  /*06c0*/  ISETP.NE.AND P0, PT, R16, RZ, PT ;  /* 0x000000ff1000720c */ /* 0x000fe20003f05270 */
[----:B----45:R-:W-:-:S12]  /*06d0*/  DFMA R24, R18, R20, R24 ;  /* 0x000000141218722b */ /* 0x030fd80000000018 */
[----:B------:R-:W-:Y:S05]  /*06e0*/  @P0 BRA `(.L_x_10) ;  /* 0xfffffffc00740947 */ /* 0x000fea000383ffff */
.L_x_5:
[----:B------:R-:W-:Y:S05]  /*06f0*/  BSYNC.RECONVERGENT B2 ;  /* 0x0000000000027941 */ /* 0x000fea0003800200 */
.L_x_4:
[----:B------:R-:W-:-:S05]  /*0700*/  IMAD.IADD R0, R0, 0x1, -R17 ;  /* 0x0000000100007824 */ /* 0x000fca00078e0a11 */
[----:B------:R-:W-:-:S13]  /*0710*/  ISETP.GT.U32.AND P0, PT, R0, -0x4, PT ;  /* 0xfffffffc0000780c */ /* 0x000fda0003f04070 */
[----:B------:R-:W-:Y:S05]  /*0720*/  @P0 BRA `(.L_x_3) ;  /* 0x0000000800100947 */ /* 0x000fea0003800000 */
[----:B-1----:R-:W0:Y:S01]  /*0730*/  LDC.64 R14, c[0x0][0x390] ;  /* 0x0000e400ff0e7b82 */ /* 0x002e220000000a00 */
[----:B------:R-:W-:-:S07]  /*0740*/  IMAD.IADD R0, R4, 0x1, -R17 ;  /* 0x0000000104007824 */ /* 0x000fce00078e0a11 */
[----:B------:R-:W1:Y:S08]  /*0750*/  LDC R2, c[0x0][0x3bc] ;  /* 0x0000ef00ff027b82 */ /* 0x000e700000000800 */
[----:B------:R-:W4:Y:S08]  /*0760*/  LDC.64 R6, c[0x0][0x398] ;  /* 0x0000e600ff067b82 */ /* 0x000f300000000a00 */
[----:B------:R-:W1:Y:S01]  /*0770*/  LDC.64 R8, c[0x0][0x3a8] ;  /* 0x0000ea00ff087b82 */ /* 0x000e620000000a00 */
[----:B0-----:R-:W-:-:S05]  /*0780*/  IADD3 R14, P0, PT, R14, 0x10, RZ ;  /* 0x000000100e0e7810 */ /* 0x001fca0007f1e0ff */
[----:B------:R-:W-:Y:S02]  /*0790*/  IMAD.X R15, RZ, RZ, R15, P0 ;  /* 0x000000ffff0f7224 */ /* 0x000fe400000e060f */
[----:B---3--:R-:W0:Y:S08]  /*07a0*/  LDC.64 R10, c[0x0][0x3a0] ;  /* 0x0000e800ff0a7b82 */ /* 0x008e300000000a00 */
[----:B--2---:R-:W2:Y:S02]  /*07b0*/  LDC.64 R12, c[0x0][0x388] ;  /* 0x0000e200ff0c7b82 */ /* 0x004ea40000000a00 */
.L_x_27:
[----:B--2---:R-:W-:-:S05]  /*07c0*/  IMAD.WIDE R16, R4, 0x4, R12 ;  /* 0x0000000404107825 */ /* 0x004fca00078e020c */
[----:B------:R-:W2:Y:S01]  /*07d0*/  LDG.E.CONSTANT R18, desc[UR4][R16.64] ;  /* 0x0000000410127981 */ /* 0x000ea2000c1e9900 */
[----:B------:R-:W-:Y:S01]  /*07e0*/  VIADD R0, R0, 0x4 ;  /* 0x0000000400007836 */ /* 0x000fe20000000000 */
[----:B------:R-:W-:Y:S04]  /*07f0*/  BSSY.RECONVERGENT B2, `(.L_x_11) ;  /* 0x000001b000027945 */ /* 0x000fe80003800200 */
[----:B------:R-:W-:Y:S02]  /*0800*/  ISETP.NE.AND P1, PT, R0, RZ, PT ;  /* 0x000000ff0000720c */ /* 0x000fe40003f25270 */
[----:B--2---:R-:W-:-:S04]  /*0810*/  ISETP.GE.AND P0, PT, R18, R27, PT ;  /* 0x0000001b1200720c */ /* 0x004fc80003f06270 */
[----:B-1----:R-:W-:-:S13]  /*0820*/  ISETP.LT.OR P0, PT, R18, R2, P0 ;  /* 0x000000021200720c */ /* 0x002fda0000701670 */
[----:B------:R-:W-:Y:S05]  /*0830*/  @P0 BRA `(.L_x_12) ;  /* 0x0000000000100947 */ /* 0x000fea0003800000 */
[----:B------:R-:W-:-:S04]  /*0840*/  IMAD.IADD R23, R18, 0x1, -R2 ;  /* 0x0000000112177824 */ /* 0x000fc800078e0a02 */
[----:B----4-:R-:W-:-:S06]  /*0850*/  IMAD.WIDE R22, R23, 0x8, R6 ;  /* 0x0000000817167825 */ /* 0x010fcc00078e0206 */
[----:B------:R-:W5:Y:S01]  /*0860*/  LDG.E.64.CONSTANT R22, desc[UR4][R22.64] ;  /* 0x0000000416167981 */ /* 0x000f62000c1e9b00 */
[----:B------:R-:W-:Y:S05]  /*0870*/  BRA `(.L_x_13) ;  /* 0x0000000000487947 */ /* 0x000fea0003800000 */
.L_x_12:
[----:B------:R-:W-:Y:S02]  /*0880*/  ISETP.GE.AND P0, PT, R18, R26, PT ;  /* 0x0000001a1200720c */ /* 0x000fe40003f06270 */
[----:B------:R-:W-:-:S04]  /*0890*/  ISETP.EQ.U32.AND P2, PT, RZ, UR12, PT ;  /* 0x0000000cff007c0c */ /* 0x000fc8000bf42070 */
[----:B------:R-:W-:-:S04]  /*08a0*/  ISETP.EQ.OR.EX P0, PT, RZ, UR13, !P0, P2 ;  /* 0x0000000dff007c0c */ /* 0x000fc8000c702720 */
[----:B------:R-:W-:-:S13]  /*08b0*/  ISETP.GE.OR P0, PT, R18, R2, P0 ;  /* 0x000000021200720c */ /* 0x000fda0000706670 */
[----:B------:R-:W-:Y:S05]  /*08c0*/  @P0 BRA `(.L_x_14) ;  /* 0x0000000000100947 */ /* 0x000fea0003800000 */
[----:B------:R-:W-:-:S04]  /*08d0*/  IMAD.IADD R23, R5, 0x1, R18 ;  /* 0x0000000105177824 */ /* 0x000fc800078e0212 */
[----:B0-----:R-:W-:-:S06]  /*08e0*/  IMAD.WIDE R22, R23, 0x8, R10 ;  /* 0x0000000817167825 */ /* 0x001fcc00078e020a */
[----:B------:R-:W5:Y:S01]  /*08f0*/  LDG.E.64.CONSTANT R22, desc[UR4][R22.64] ;  /* 0x0000000416167981 */ /* 0x000f62000c1e9b00 */
[----:B------:R-:W-:Y:S05]  /*0900*/  BRA `(.L_x_13) ;  /* 0x0000000000247947 */ /* 0x000fea0003800000 */
.L_x_14:
[----:B------:R-:W-:Y:S02]  /*0910*/  ISETP.GE.AND P0, PT, R18, R27, PT ;  /* 0x0000001b1200720c */ /* 0x000fe40003f06270 */
[----:B------:R-:W-:Y:S02]  /*0920*/  CS2R R22, SRZ ;  /* 0x0000000000167805 */ /* 0x000fe4000001ff00 */
[----:B------:R-:W-:-:S04]  /*0930*/  ISETP.EQ.U32.AND P2, PT, RZ, UR14, PT ;  /* 0x0000000eff007c0c */ /* 0x000fc8000bf42070 */
[----:B------:R-:W-:-:S04]  /*0940*/  ISETP.EQ.OR.EX P0, PT, RZ, UR15, !P0, P2 ;  /* 0x0000000fff007c0c */ /* 0x000fc8000c702720 */
[----:B------:R-:W-:-:S13]  /*0950*/  ISETP.GE.OR P0, PT, R18, R3, P0 ;  /* 0x000000031200720c */ /* 0x000fda0000706670 */
[----:B------:R-:W-:Y:S05]  /*0960*/  @P0 BRA `(.L_x_13) ;  /* 0x00000000000c0947 */ /* 0x000fea0003800000 */
[----:B------:R-:W-:-:S04]  /*0970*/  IMAD.IADD R23, R18, 0x1, -R27 ;  /* 0x0000000112177824 */ /* 0x000fc800078e0a1b */
[----:B------:R-:W-:-:S06]  /*0980*/  IMAD.WIDE R22, R23, 0x8, R8 ;  /* 0x0000000817167825 */ /* 0x000fcc00078e0208 */
[----:B------:R-:W5:Y:S02]  /*0990*/  LDG.E.64.CONSTANT R22, desc[UR4][R22.64] ;  /* 0x0000000416167981 */ /* 0x000f64000c1e9b00 */
.L_x_13:
[----:B------:R-:W-:Y:S05]  /*09a0*/  BSYNC.RECONVERGENT B2 ;  /* 0x0000000000027941 */ /* 0x000fea0003800200 */
.L_x_11:
[----:B------:R-:W-:-:S05]  /*09b0*/  IMAD.WIDE R18, R4, 0x8, R14 ;  /* 0x0000000804127825 */ /* 0x000fca00078e020e */
[----:B------:R-:W2:Y:S02]  /*09c0*/  LDG.E.64.CONSTANT R20, desc[UR4][R18.64+-0x10] ;  /* 0xfffff00412147981 */ /* 0x000ea4000c1e9b00 */
[----:B--2--5:R-:W-:Y:S02]  /*09d0*/  DFMA R20, R20, R22, R24 ;  /* 0x000000161414722b */ /* 0x024fe40000000018 */
[----:B------:R-:W2:Y:S01]  /*09e0*/  LDG.E.CONSTANT R22, desc[UR4][R16.64+0x4] ;  /* 0x0000040410167981 */ /* 0x000ea2000c1e9900 */
[----:B------:R-:W-:Y:S01]  /*09f0*/  BSSY.RECONVERGENT B2, `(.L_x_15) ;  /* 0x0000019000027945 */ /* 0x000fe20003800200 */
[C---:B--2---:R-:W-:Y:S02]  /*0a00*/  ISETP.GE.AND P0, PT, R22.reuse, R27, PT ;  /* 0x0000001b1600720c */ /* 0x044fe40003f06270 */
[----:B------:R-:W-:-:S13]  /*0a10*/  ISETP.GE.AND P2, PT, R22, R2, PT ;  /* 0x000000021600720c */ /* 0x000fda0003f46270 */
        /* <DEDUP_REMOVED lines=12> */
[----:B------:R-:W-:-:S06]  /*0ae0*/  IMAD.WIDE R24, R25, 0x8, R8 ;  /* 0x0000000819187825 */ /* 0x000fcc00078e0208 */
[----:B------:R-:W5:Y:S01]  /*0af0*/  LDG.E.64.CONSTANT R24, desc[UR4][R24.64] ;  /* 0x0000000418187981 */ /* 0x000f62000c1e9b00 */
[----:B------:R-:W-:Y:S05]  /*0b00*/  BRA `(.L_x_18) ;  /* 0x00000000001c7947 */ /* 0x000fea0003800000 */
.L_x_17:
[----:B------:R-:W-:-:S04]  /*0b10*/  IMAD.IADD R25, R5, 0x1, R22 ;  /* 0x0000000105197824 */ /* 0x000fc800078e0216 */
[----:B0-----:R-:W-:-:S06]  /*0b20*/  IMAD.WIDE R24, R25, 0x8, R10 ;  /* 0x0000000819187825 */ /* 0x001fcc00078e020a */
[----:B------:R-:W5:Y:S01]  /*0b30*/  LDG.E.64.CONSTANT R24, desc[UR4][R24.64] ;  /* 0x0000000418187981 */ /* 0x000f62000c1e9b00 */
[----:B------:R-:W-:Y:S05]  /*0b40*/  BRA `(.L_x_18) ;  /* 0x00000000000c7947 */ /* 0x000fea0003800000 */
.L_x_16:
[----:B------:R-:W-:-:S04]  /*0b50*/  IMAD.IADD R25, R22, 0x1, -R2 ;  /* 0x0000000116197824 */ /* 0x000fc800078e0a02 */
[----:B----4-:R-:W-:-:S06]  /*0b60*/  IMAD.WIDE R24, R25, 0x8, R6 ;  /* 0x0000000819187825 */ /* 0x010fcc00078e0206 */
[----:B------:R-:W5:Y:S02]  /*0b70*/  LDG.E.64.CONSTANT R24, desc[UR4][R24.64] ;  /* 0x0000000418187981 */ /* 0x000f64000c1e9b00 */
.L_x_18:
[----:B------:R-:W-:Y:S05]  /*0b80*/  BSYNC.RECONVERGENT B2 ;  /* 0x0000000000027941 */ /* 0x000fea0003800200 */
.L_x_15:
        /* <DEDUP_REMOVED lines=21> */
.L_x_21:
[----:B------:R-:W-:-:S04]  /*0ce0*/  IMAD.IADD R23, R5, 0x1, R24 ;  /* 0x0000000105177824 */ /* 0x000fc800078e0218 */
[----:B0-----:R-:W-:-:S06]  /*0cf0*/  IMAD.WIDE R22, R23, 0x8, R10 ;  /* 0x0000000817167825 */ /* 0x001fcc00078e020a */
[----:B------:R-:W5:Y:S01]  /*0d00*/  LDG.E.64.CONSTANT R22, desc[UR4][R22.64] ;  /* 0x0000000416167981 */ /* 0x000f62000c1e9b00 */
[----:B------:R-:W-:Y:S05]  /*0d10*/  BRA `(.L_x_22) ;  /* 0x00000000000c7947 */ /* 0x000fea0003800000 */
.L_x_20:
[----:B------:R-:W-:-:S04]  /*0d20*/  IMAD.IADD R23, R24, 0x1, -R2 ;  /* 0x0000000118177824 */ /* 0x000fc800078e0a02 */
[----:B----4-:R-:W-:-:S06]  /*0d30*/  IMAD.WIDE R22, R23, 0x8, R6 ;  /* 0x0000000817167825 */ /* 0x010fcc00078e0206 */
[----:B------:R-:W5:Y:S02]  /*0d40*/  LDG.E.64.CONSTANT R22, desc[UR4][R22.64] ;  /* 0x0000000416167981 */ /* 0x000f64000c1e9b00 */
.L_x_22:
[----:B------:R-:W-:Y:S05]  /*0d50*/  BSYNC.RECONVERGENT B2 ;  /* 0x0000000000027941 */ /* 0x000fea0003800200 */
.L_x_19:
        /* <DEDUP_REMOVED lines=21> */
.L_x_25:
[----:B------:R-:W-:-:S04]  /*0eb0*/  IMAD.IADD R17, R5, 0x1, R20 ;  /* 0x0000000105117824 */ /* 0x000fc800078e0214 */
[----:B0-----:R-:W-:-:S06]  /*0ec0*/  IMAD.WIDE R16, R17, 0x8, R10 ;  /* 0x0000000811107825 */ /* 0x001fcc00078e020a */
[----:B------:R-:W5:Y:S01]  /*0ed0*/  LDG.E.64.CONSTANT R16, desc[UR4][R16.64] ;  /* 0x0000000410107981 */ /* 0x000f62000c1e9b00 */
[----:B------:R-:W-:Y:S05]  /*0ee0*/  BRA `(.L_x_26) ;  /* 0x00000000000c7947 */ /* 0x000fea0003800000 */
.L_x_24:
[----:B------:R-:W-:-:S04]  /*0ef0*/  IMAD.IADD R17, R20, 0x1, -R2 ;  /* 0x0000000114117824 */ /* 0x000fc800078e0a02 */
[----:B----4-:R-:W-:-:S06]  /*0f00*/  IMAD.WIDE R16, R17, 0x8, R6 ;  /* 0x0000000811107825 */ /* 0x010fcc00078e0206 */
[----:B------:R-:W5:Y:S02]  /*0f10*/  LDG.E.64.CONSTANT R16, desc[UR4][R16.64] ;  /* 0x0000000410107981 */ /* 0x000f64000c1e9b00 */
.L_x_26:
[----:B------:R-:W-:Y:S05]  /*0f20*/  BSYNC.RECONVERGENT B2 ;  /* 0x0000000000027941 */ /* 0x000fea0003800200 */
.L_x_23:
[----:B------:R-:W2:Y:S01]  /*0f30*/  LDG.E.64.CONSTANT R18, desc[UR4][R18.64+0x8] ;  /* 0x0000080412127981 */ /* 0x000ea2000c1e9b00 */
[----:B------:R-:W-:Y:S01]  /*0f40*/  VIADD R4, R4, 0x4 ;  /* 0x0000000404047836 */ /* 0x000fe20000000000 */
[----:B--2--5:R-:W-:Y:S01]  /*0f50*/  DFMA R24, R18, R16, R24 ;  /* 0x000000101218722b */ /* 0x024fe20000000018 */
[----:B------:R-:W-:Y:S10]  /*0f60*/  @P1 BRA `(.L_x_27) ;  /* 0xfffffff800141947 */ /* 0x000ff4000383ffff */
.L_x_3:
[----:B------:R-:W-:Y:S05]  /*0f70*/  BSYNC.RECONVERGENT B0 ;  /* 0x0000000000007941 */ /* 0x000fea0003800200 */
.L_x_2:
[----:B------:R-:W-:Y:S05]  /*0f80*/  BRA `(.L_x_28) ;  /* 0x0000000000d07947 */ /* 0x000fea0003800000 */
.L_x_1:
[--C-:B------:R-:W-:Y:S01]  /*0f90*/  IMAD.IADD R6, R5, 0x1, -R2.reuse ;  /* 0x0000000105067824 */ /* 0x100fe200078e0a02 */
[----:B------:R-:W-:Y:S01]  /*0fa0*/  BSSY.RECONVERGENT B0, `(.L_x_29) ;  /* 0x0000012000007945 */ /* 0x000fe20003800200 */
[----:B------:R-:W-:Y:S02]  /*0fb0*/  VIADD R27, R3, UR6 ;  /* 0x00000006031b7c36 */ /* 0x000fe40008000000 */
[----:B------:R-:W-:-:S03]  /*0fc0*/  IMAD.IADD R26, R5, 0x1, R2 ;  /* 0x00000001051a7824 */ /* 0x000fc600078e0202 */
[----:B------:R-:W-:-:S04]  /*0fd0*/  ISETP.GE.AND P0, PT, R6, R27, PT ;  /* 0x0000001b0600720c */ /* 0x000fc80003f06270 */
[----:B------:R-:W-:-:S13]  /*0fe0*/  ISETP.LT.OR P0, PT, R6, R3, P0 ;  /* 0x000000030600720c */ /* 0x000fda0000701670 */
[----:B------:R-:W-:Y:S05]  /*0ff0*/  @P0 BRA `(.L_x_30) ;  /* 0x0000000000140947 */ /* 0x000fea0003800000 */
[----:B------:R-:W0:Y:S01]  /*1000*/  LDC.64 R4, c[0x0][0x398] ;  /* 0x0000e600ff047b82 */ /* 0x000e220000000a00 */
[----:B------:R-:W-:-:S04]  /*1010*/  IMAD.IADD R7, R6, 0x1, -R3 ;  /* 0x0000000106077824 */ /* 0x000fc800078e0a03 */
[----:B0-----:R-:W-:-:S06]  /*1020*/  IMAD.WIDE R4, R7, 0x8, R4 ;  /* 0x0000000807047825 */ /* 0x001fcc00078e0204 */
[----:B------:R-:W5:Y:S01]  /*1030*/  LDG.E.64.CONSTANT R4, desc[UR4][R4.64] ;  /* 0x0000000404047981 */ /* 0x000f62000c1e9b00 */
[----:B------:R-:W-:Y:S05]  /*1040*/  BRA `(.L_x_31) ;  /* 0x00000000001c7947 */ /* 0x000fea0003800000 */
.L_x_30:
[----:B------:R-:W-:Y:S02]  /*1050*/  ISETP.GE.AND P0, PT, R6, R3, PT ;  /* 0x000000030600720c */ /* 0x000fe40003f06270 */
[----:B------:R-:W-:Y:S02]  /*1060*/  CS2R R4, SRZ ;  /* 0x0000000000047805 */ /* 0x000fe4000001ff00 */
[----:B------:R-:W-:-:S13]  /*1070*/  ISETP.LT.OR P0, PT, R28, RZ, P0 ;  /* 0x000000ff1c00720c */ /* 0x000fda0000701670 */
[----:B------:R-:W-:Y:S05]  /*1080*/  @P0 BRA `(.L_x_31) ;  /* 0x00000000000c0947 */ /* 0x000fea0003800000 */
[----:B------:R-:W0:Y:S02]  /*1090*/  LDC.64 R4, c[0x0][0x3a0] ;  /* 0x0000e800ff047b82 */ /* 0x000e240000000a00 */
[----:B0-----:R-:W-:-:S06]  /*10a0*/  IMAD.WIDE.U32 R4, R28, 0x8, R4 ;  /* 0x000000081c047825 */ /* 0x001fcc00078e0004 */
[----:B------:R-:W5:Y:S02]  /*10b0*/  LDG.E.64.CONSTANT R4, desc[UR4][R4.64] ;  /* 0x0000000404047981 */ /* 0x000f64000c1e9b00 */
.L_x_31:
[----:B------:R-:W-:Y:S05]  /*10c0*/  BSYNC.RECONVERGENT B0 ;  /* 0x0000000000007941 */ /* 0x000fea0003800200 */
.L_x_29:
[----:B------:R-:W0:Y:S01]  /*10d0*/  LDC.64 R6, c[0x0][0x398] ;  /* 0x0000e600ff067b82 */ /* 0x000e220000000a00 */
[----:B------:R-:W-:-:S07]  /*10e0*/  VIADD R9, R28, 0xffffffff ;  /* 0xffffffff1c097836 */ /* 0x000fce0000000000 */
[----:B------:R-:W1:Y:S01]  /*10f0*/  LDC.64 R22, c[0x0][0x390] ;  /* 0x0000e400ff167b82 */ /* 0x000e620000000a00 */
[----:B------:R-:W-:Y:S01]  /*1100*/  ISETP.GE.AND P0, PT, R26, R27, PT ;  /* 0x0000001b1a00720c */ /* 0x000fe20003f06270 */
[----:B0-----:R-:W-:-:S05]  /*1110*/  IMAD.WIDE R6, R9, 0x8, R6 ;  /* 0x0000000809067825 */ /* 0x001fca00078e0206 */
[----:B------:R-:W2:Y:S01]  /*1120*/  LDG.E.64.CONSTANT R8, desc[UR4][R6.64+0x8] ;  /* 0x0000080406087981 */ /* 0x000ea2000c1e9b00 */
[----:B-1----:R-:W-:-:S03]  /*1130*/  IMAD.WIDE R22, R0, 0x8, R22 ;  /* 0x0000000800167825 */ /* 0x002fc600078e0216 */
[----:B------:R-:W3:Y:S04]  /*1140*/  LDG.E.64.CONSTANT R12, desc[UR4][R6.64] ;  /* 0x00000004060c7981 */ /* 0x000ee8000c1e9b00 */
[----:B------:R-:W2:Y:S01]  /*1150*/  LDG.E.64.CONSTANT R10, desc[UR4][R22.64+0x10] ;  /* 0x00001004160a7981 */ /* 0x000ea2000c1e9b00 */
[----:B------:R-:W-:-:S03]  /*1160*/  ISETP.LT.OR P0, PT, R26, R3, P0 ;  /* 0x000000031a00720c */ /* 0x000fc60000701670 */
[----:B------:R-:W3:Y:S04]  /*1170*/  LDG.E.64.CONSTANT R14, desc[UR4][R22.64+0x8] ;  /* 0x00000804160e7981 */ /* 0x000ee8000c1e9b00 */
[----:B------:R-:W4:Y:S04]  /*1180*/  LDG.E.64.CONSTANT R16, desc[UR4][R6.64+0x10] ;  /* 0x0000100406107981 */ /* 0x000f28000c1e9b00 */
[----:B------:R-:W4:Y:S02]  /*1190*/  LDG.E.64.CONSTANT R18, desc[UR4][R22.64+0x18] ;  /* 0x0000180416127981 */ /* 0x000f24000c1e9b00 */
[----:B------:R-:W-:-:S02]  /*11a0*/  @!P0 IMAD.WIDE R2, R2, 0x8, R6 ;  /* 0x0000000802028825 */ /* 0x000fc400078e0206 */
[----:B------:R-:W4:Y:S04]  /*11b0*/  LDG.E.64.CONSTANT R20, desc[UR4][R22.64] ;  /* 0x0000000416147981 */ /* 0x000f28000c1e9b00 */
[----:B------:R0:W5:Y:S04]  /*11c0*/  LDG.E.64.CONSTANT R24, desc[UR4][R22.64+0x20] ;  /* 0x0000200416187981 */ /* 0x000168000c1e9b00 */
[----:B------:R-:W5:Y:S01]  /*11d0*/  @!P0 LDG.E.64.CONSTANT R2, desc[UR4][R2.64+0x8] ;  /* 0x0000080402028981 */ /* 0x000f62000c1e9b00 */
[----:B------:R-:W-:Y:S01]  /*11e0*/  BSSY.RECONVERGENT B0, `(.L_x_32) ;  /* 0x000000d000007945 */ /* 0x000fe20003800200 */
[----:B--2---:R-:W-:-:S08]  /*11f0*/  DMUL R8, R8, R10 ;  /* 0x0000000a08087228 */ /* 0x004fd00000000000 */
[----:B---3--:R-:W-:-:S08]  /*1200*/  DFMA R8, R12, R14, R8 ;  /* 0x0000000e0c08722b */ /* 0x008fd00000000008 */
[----:B----4-:R-:W-:-:S08]  /*1210*/  DFMA R8, R16, R18, R8 ;  /* 0x000000121008722b */ /* 0x010fd00000000008 */
[----:B-----5:R-:W-:Y:S01]  /*1220*/  DFMA R4, R20, R4, R8 ;  /* 0x000000041404722b */ /* 0x020fe20000000008 */
[----:B0-----:R-:W-:Y:S10]  /*1230*/  @!P0 BRA `(.L_x_33) ;  /* 0x00000000001c8947 */ /* 0x001ff40003800000 */
[----:B------:R-:W-:Y:S02]  /*1240*/  ISETP.GE.AND P0, PT, R26, R27, PT ;  /* 0x0000001b1a00720c */ /* 0x000fe40003f06270 */
[----:B------:R-:W-:-:S11]  /*1250*/  CS2R R2, SRZ ;  /* 0x0000000000027805 */ /* 0x000fd6000001ff00 */
[----:B------:R-:W-:Y:S05]  /*1260*/  @!P0 BRA `(.L_x_33) ;  /* 0x0000000000108947 */ /* 0x000fea0003800000 */
[----:B------:R-:W0:Y:S01]  /*1270*/  LDC.64 R2, c[0x0][0x3a8] ;  /* 0x0000ea00ff027b82 */ /* 0x000e220000000a00 */
[----:B------:R-:W-:-:S04]  /*1280*/  IMAD.IADD R27, R26, 0x1, -R27 ;  /* 0x000000011a1b7824 */ /* 0x000fc800078e0a1b */
[----:B0-----:R-:W-:-:S06]  /*1290*/  IMAD.WIDE R2, R27, 0x8, R2 ;  /* 0x000000081b027825 */ /* 0x001fcc00078e0202 */
[----:B------:R-:W5:Y:S02]  /*12a0*/  LDG.E.64.CONSTANT R2, desc[UR4][R2.64] ;  /* 0x0000000402027981 */ /* 0x000f64000c1e9b00 */
.L_x_33:
[----:B------:R-:W-:Y:S05]  /*12b0*/  BSYNC.RECONVERGENT B0 ;  /* 0x0000000000007941 */ /* 0x000fea0003800200 */
.L_x_32:
[----:B-----5:R-:W-:-:S11]  /*12c0*/  DFMA R24, R24, R2, R4 ;  /* 0x000000021818722b */ /* 0x020fd60000000004 */
.L_x_28:
[----:B------:R-:W-:Y:S05]  /*12d0*/  BSYNC.RECONVERGENT B1 ;  /* 0x0000000000017941 */ /* 0x000fea0003800200 */
.L_x_0:
[----:B------:R-:W5:Y:S02]  /*12e0*/  LDC.64 R2, c[0x0][0x3b0] ;  /* 0x0000ec00ff027b82 */ /* 0x000f640000000a00 */
[----:B-----5:R-:W-:-:S05]  /*12f0*/  IMAD.WIDE R28, R28, 0x8, R2 ;  /* 0x000000081c1c7825 */ /* 0x020fca00078e0202 */
[----:B------:R-:W-:Y:S01]  /*1300*/  STG.E.64 desc[UR4][R28.64], R24 ;  /* 0x000000181c007986 */ /* 0x000fe2000c101b04 */
[----:B------:R-:W-:Y:S05]  /*1310*/  EXIT ;  /* 0x000000000000794d */ /* 0x000fea0003800000 */
.L_x_34:
[----:B------:R-:W-:-:S00]  /*1320*/  BRA `(.L_x_34) ;  /* 0xfffffffc00fc7947 */ /* 0x000fc0000383ffff */
[----:B------:R-:W-:-:S00]  /*1330*/  NOP ;  /* 0x0000000000007918 */ /* 0x000fc00000000000 */
        /* <DEDUP_REMOVED lines=12> */
.L_x_35:


//--------------------- .nv.shared.reserved.0     --------------------------
	.section	.nv.shared.reserved.0,"aw",@nobits
	.weak		__nv_reservedSMEM_offset_0_alias
	.size		__nv_reservedSMEM_offset_0_alias, 0, 64
	.other		__nv_reservedSMEM_offset_0_alias,@"STO_CUDA_RESERVED_SHARED STV_DEFAULT"
__nv_reservedSMEM_offset_0_alias:
	.zero		0
	.zero		64


//--------------------- .nv.constant0._Z36stencil5_csr_partitioned_halo_kernelPKiS0_PKdS2_S2_S2_Pdiiii --------------------------
	.section	.nv.constant0._Z36stencil5_csr_partitioned_halo_kernelPKiS0_PKdS2_S2_S2_Pdiiii,"a",@progbits
	.sectionflags	@""
	.align	4
.nv.constant0._Z36stencil5_csr_partitioned_halo_kernelPKiS0_PKdS2_S2_S2_Pdiiii:
	.zero		968


//--------------------- SYMBOLS --------------------------

	.type		.nv.reservedSmem.offset0,@object
	.size		.nv.reservedSmem.offset0,0x4
